.version 6.5
.target sm_30
.address_size 64

.extern .func __assertfail
(
	.param .b64 __assertfail_param_0,
	.param .b64 __assertfail_param_1,
	.param .b32 __assertfail_param_2,
	.param .b64 __assertfail_param_3,
	.param .b64 __assertfail_param_4
);

.extern .func __assertfail
(
	.param .b64 __assertfail_param_0,
	.param .b64 __assertfail_param_1,
	.param .b32 __assertfail_param_2,
	.param .b64 __assertfail_param_3,
	.param .b64 __assertfail_param_4
);

.visible .entry assertfail(
	.param .u64 input,
	.param .u64 output
)
{
	.reg .u64 	    in_addr;
    .reg .u64 	    out_addr;
    .reg .u64 	    temp;
    .reg .u64 	    temp2;

	ld.param.u64 	in_addr, [input];
    ld.param.u64 	out_addr, [output];



	{
	.reg .b32 temp_param_reg;
	mov.u32   temp_param_reg, 0;
	// <end>}
	.param .b64 param0;
	st.param.b64	[param0+0], in_addr;
	.param .b64 param1;
	st.param.b64	[param1+0], in_addr;
	.param .b32 param2;
	st.param.b32	[param2+0], temp_param_reg;
	.param .b64 param3;
	st.param.b64	[param3+0], in_addr;
	.param .b64 param4;
	st.param.b64	[param4+0], in_addr;
	call.uni 
	__assertfail, 
	(
	param0, 
	param1, 
	param2, 
	param3, 
	param4
	);
	
	//{
	}

    ld.u64          temp, [in_addr];
	add.u64		    temp2, temp, 1;
    st.u64          [out_addr], temp2;
	ret;
}


.extern .func __assertfail
(
	.param .b64 __assertfail_param_0,
	.param .b64 __assertfail_param_1,
	.param .b32 __assertfail_param_2,
	.param .b64 __assertfail_param_3,
	.param .b64 __assertfail_param_4
);


// ===== COMPILED SASS (sm_100) =====

	.target	sm_100

	.elftype	@"ET_EXEC"


//--------------------- .note.nv.tkinfo           --------------------------
	.section	.note.nv.tkinfo,"",@"SHT_NOTE"
	.sectionflags	@"SHF_NOTE_NV_TKINFO"
	.tkinfo
        /*0018*/ 	.word	0x00000002
        /*0030*/ 	.string	""
        /*0030*/ 	.string	"ptxas"
        /*0030*/ 	.string	"Cuda compilation tools, release 13.0, V13.0.88"
        /*0030*/ 	.string	"Build cuda_13.0.r13.0/compiler.36424714_0"
        /*0030*/ 	.string	"-arch sm_100 "



//--------------------- .note.nv.cuinfo           --------------------------
	.section	.note.nv.cuinfo,"",@"SHT_NOTE"
	.sectionflags	@"SHF_NOTE_NV_CUINFO"
        /*0018*/ 	.short	0x0002
        /*001a*/ 	.short	0x001e
        /*001c*/ 	.short	0x0082
	.zero		2


//--------------------- .nv.info                  --------------------------
	.section	.nv.info,"",@"SHT_CUDA_INFO"
	.align	4


	//----- nvinfo : EIATTR_REGCOUNT
	.align		4
        /*0000*/ 	.byte	0x04, 0x2f
        /*0002*/ 	.short	(.L_1 - .L_0)
	.align		4
.L_0:
        /*0004*/ 	.word	index@(assertfail)
        /*0008*/ 	.word	0x00000018


	//----- nvinfo : EIATTR_FRAME_SIZE
	.align		4
.L_1:
        /*000c*/ 	.byte	0x04, 0x11
        /*000e*/ 	.short	(.L_3 - .L_2)
	.align		4
.L_2:
        /*0010*/ 	.word	index@(assertfail)
        /*0014*/ 	.word	0x00000000


	//----- nvinfo : EIATTR_MIN_STACK_SIZE
	.align		4
.L_3:
        /*0018*/ 	.byte	0x04, 0x12
        /*001a*/ 	.short	(.L_5 - .L_4)
	.align		4
.L_4:
        /*001c*/ 	.word	index@(assertfail)
        /*0020*/ 	.word	0x00000000
.L_5:


//--------------------- .nv.compat                --------------------------
	.section	.nv.compat,"",@"SHT_CUDA_COMPAT_INFO"
	.align	4
        /*0000*/ 	.byte	0x02, 0x09, 0x00, 0x00, 0x02, 0x02, 0x01, 0x00, 0x02, 0x05, 0x05, 0x00, 0x03, 0x07, 0x01, 0x01
        /*0010*/ 	.byte	0x02, 0x03, 0x00, 0x00, 0x02, 0x06, 0x01, 0x00, 0x04, 0x0b, 0x08, 0x00, 0x09, 0x00, 0x00, 0x00
        /*0020*/ 	.byte	0x00, 0x00, 0x00, 0x00


//--------------------- .nv.info.assertfail       --------------------------
	.section	.nv.info.assertfail,"",@"SHT_CUDA_INFO"
	.sectionflags	@""
	.align	4


	//----- nvinfo : EIATTR_CUDA_API_VERSION
	.align		4
        /*0000*/ 	.byte	0x04, 0x37
        /*0002*/ 	.short	(.L_7 - .L_6)
.L_6:
        /*0004*/ 	.word	0x00000082


	//----- nvinfo : EIATTR_KPARAM_INFO
	.align		4
.L_7:
        /*0008*/ 	.byte	0x04, 0x17
        /*000a*/ 	.short	(.L_9 - .L_8)
.L_8:
        /*000c*/ 	.word	0x00000000
        /*0010*/ 	.short	0x0001
        /*0012*/ 	.short	0x0008
        /*0014*/ 	.byte	0x00, 0xf0, 0x21, 0x00


	//----- nvinfo : EIATTR_KPARAM_INFO
	.align		4
.L_9:
        /*0018*/ 	.byte	0x04, 0x17
        /*001a*/ 	.short	(.L_11 - .L_10)
.L_10:
        /*001c*/ 	.word	0x00000000
        /*0020*/ 	.short	0x0000
        /*0022*/ 	.short	0x0000
        /*0024*/ 	.byte	0x00, 0xf0, 0x21, 0x00


	//----- nvinfo : EIATTR_SPARSE_MMA_MASK
	.align		4
.L_11:
        /*0028*/ 	.byte	0x03, 0x50
        /*002a*/ 	.short	0x0000


	//----- nvinfo : EIATTR_MAXREG_COUNT
	.align		4
        /*002c*/ 	.byte	0x03, 0x1b
        /*002e*/ 	.short	0x00ff


	//----- nvinfo : EIATTR_EXTERNS
	.align		4
        /*0030*/ 	.byte	0x04, 0x0f
        /*0032*/ 	.short	(.L_13 - .L_12)


	//   ....[0]....
	.align		4
.L_12:
        /*0034*/ 	.word	index@(__assertfail)


	//----- nvinfo : EIATTR_MERCURY_ISA_VERSION
	.align		4
.L_13:
        /*0038*/ 	.byte	0x03, 0x5f
        /*003a*/ 	.short	0x0101


	//----- nvinfo : EIATTR_VRC_CTA_INIT_COUNT
	.align		4
        /*003c*/ 	.byte	0x02, 0x4a
	.zero		1
	.zero		1


	//----- nvinfo : EIATTR_SYSCALL_OFFSETS
	.align		4
        /*0040*/ 	.byte	0x04, 0x46
        /*0042*/ 	.short	(.L_15 - .L_14)


	//   ....[0]....
.L_14:
        /*0044*/ 	.word	0x000000f0


	//----- nvinfo : EIATTR_EXIT_INSTR_OFFSETS
	.align		4
.L_15:
        /*0048*/ 	.byte	0x04, 0x1c
        /*004a*/ 	.short	(.L_17 - .L_16)


	//   ....[0]....
.L_16:
        /*004c*/ 	.word	0x00000160


	//----- nvinfo : EIATTR_CBANK_PARAM_SIZE
	.align		4
.L_17:
        /*0050*/ 	.byte	0x03, 0x19
        /*0052*/ 	.short	0x0010


	//----- nvinfo : EIATTR_PARAM_CBANK
	.align		4
        /*0054*/ 	.byte	0x04, 0x0a
        /*0056*/ 	.short	(.L_19 - .L_18)
	.align		4
.L_18:
        /*0058*/ 	.word	index@(.nv.constant0.assertfail)
        /*005c*/ 	.short	0x0380
        /*005e*/ 	.short	0x0010


	//----- nvinfo : EIATTR_SW_WAR
	.align		4
.L_19:
        /*0060*/ 	.byte	0x04, 0x36
        /*0062*/ 	.short	(.L_21 - .L_20)
.L_20:
        /*0064*/ 	.word	0x00000008
.L_21:


//--------------------- .nv.callgraph             --------------------------
	.section	.nv.callgraph,"",@"SHT_CUDA_CALLGRAPH"
	.align	4
	.sectionentsize	8
	.align		4
        /*0000*/ 	.word	0x00000000
	.align		4
        /*0004*/ 	.word	0xffffffff
	.align		4
        /*0008*/ 	.word	index@(assertfail)
	.align		4
        /*000c*/ 	.word	index@(__assertfail)
	.align		4
        /*0010*/ 	.word	0x00000000
	.align		4
        /*0014*/ 	.word	0xfffffffe
	.align		4
        /*0018*/ 	.word	0x00000000
	.align		4
        /*001c*/ 	.word	0xfffffffd
	.align		4
        /*0020*/ 	.word	0x00000000
	.align		4
        /*0024*/ 	.word	0xfffffffc


//--------------------- .nv.constant4             --------------------------
	.section	.nv.constant4,"a",@progbits
	.align	8
	.align		8
.nv.constant4:
        /*0000*/ 	.dword	__assertfail


//--------------------- .text.assertfail          --------------------------
	.section	.text.assertfail,"ax",@progbits
	.align	128
        .global         assertfail
        .type           assertfail,@function
        .size           assertfail,(.L_x_2 - assertfail)
        .other          assertfail,@"STO_CUDA_ENTRY STV_DEFAULT"
assertfail:
.text.assertfail:
[----:B------:R-:W0:Y:S01]  /*0000*/  LDC R1, c[0x0][0x37c] ;  /* 0x0000df00ff017b82 */ /* 0x000e220000000800 */
[----:B------:R-:W-:Y:S01]  /*0010*/  MOV R0, 0x0 ;  /* 0x0000000000007802 */ /* 0x000fe20000000f00 */
[----:B------:R-:W1:Y:S01]  /*0020*/  LDCU.64 UR4, c[0x0][0x380] ;  /* 0x00007000ff0477ac */ /* 0x000e620008000a00 */
[----:B------:R-:W-:-:S05]  /*0030*/  HFMA2 R8, -RZ, RZ, 0, 0 ;  /* 0x00000000ff087431 */ /* 0x000fca00000001ff */
[----:B------:R2:W3:Y:S01]  /*0040*/  LDC.64 R2, c[0x4][R0] ;  /* 0x0100000000027b82 */ /* 0x0004e20000000a00 */
[----:B------:R-:W4:Y:S01]  /*0050*/  LDCU.64 UR36, c[0x0][0x358] ;  /* 0x00006b00ff2477ac */ /* 0x000f220008000a00 */
[----:B-1----:R-:W-:Y:S01]  /*0060*/  IMAD.U32 R4, RZ, RZ, UR4 ;  /* 0x00000004ff047e24 */ /* 0x002fe2000f8e00ff */
[----:B------:R-:W-:Y:S01]  /*0070*/  MOV R6, UR4 ;  /* 0x0000000400067c02 */ /* 0x000fe20008000f00 */
[----:B------:R-:W-:Y:S01]  /*0080*/  IMAD.U32 R5, RZ, RZ, UR5 ;  /* 0x00000005ff057e24 */ /* 0x000fe2000f8e00ff */
[----:B------:R-:W-:Y:S01]  /*0090*/  MOV R10, UR4 ;  /* 0x00000004000a7c02 */ /* 0x000fe20008000f00 */
[----:B------:R-:W-:Y:S01]  /*00a0*/  IMAD.U32 R7, RZ, RZ, UR5 ;  /* 0x00000005ff077e24 */ /* 0x000fe2000f8e00ff */
[----:B------:R-:W-:Y:S01]  /*00b0*/  MOV R12, UR4 ;  /* 0x00000004000c7c02 */ /* 0x000fe20008000f00 */
[----:B------:R-:W-:Y:S02]  /*00c0*/  IMAD.U32 R11, RZ, RZ, UR5 ;  /* 0x00000005ff0b7e24 */ /* 0x000fe4000f8e00ff */
[----:B--2-4-:R-:W-:-:S07]  /*00d0*/  IMAD.U32 R13, RZ, RZ, UR5 ;  /* 0x00000005ff0d7e24 */ /* 0x014fce000f8e00ff */
[----:B------:R-:W-:-:S07]  /*00e0*/  LEPC R20, `(.L_x_0) ;  /* 0x000000001014794e */ /* 0x000fce0000000000 */
[----:B0--3--:R-:W-:Y:S05]  /*00f0*/  CALL.ABS.NOINC R2 ;  /* 0x0000000002007343 */ /* 0x009fea0003c00000 */
.L_x_0:
[----:B------:R-:W0:Y:S02]  /*0100*/  LDC.64 R2, c[0x0][0x380] ;  /* 0x0000e000ff027b82 */ /* 0x000e240000000a00 */
[----:B0-----:R-:W2:Y:S06]  /*0110*/  LD.E.64 R2, desc[UR36][R2.64] ;  /* 0x0000002402027980 */ /* 0x001eac000c101b00 */
[----:B------:R-:W0:Y:S01]  /*0120*/  LDC.64 R4, c[0x0][0x388] ;  /* 0x0000e200ff047b82 */ /* 0x000e220000000a00 */
[----:B--2---:R-:W-:-:S05]  /*0130*/  IADD3 R6, P0, PT, R2, 0x1, RZ ;  /* 0x0000000102067810 */ /* 0x004fca0007f1e0ff */
[----:B------:R-:W-:-:S05]  /*0140*/  IMAD.X R7, RZ, RZ, R3, P0 ;  /* 0x000000ffff077224 */ /* 0x000fca00000e0603 */
[----:B0-----:R-:W-:Y:S01]  /*0150*/  ST.E.64 desc[UR36][R4.64], R6 ;  /* 0x0000000604007985 */ /* 0x001fe2000c101b24 */
[----:B------:R-:W-:Y:S05]  /*0160*/  EXIT ;  /* 0x000000000000794d */ /* 0x000fea0003800000 */
.L_x_1:
[----:B------:R-:W-:-:S00]  /*0170*/  BRA `(.L_x_1) ;  /* 0xfffffffc00fc7947 */ /* 0x000fc0000383ffff */
[----:B------:R-:W-:-:S00]  /*0180*/  NOP ;  /* 0x0000000000007918 */ /* 0x000fc00000000000 */
[----:B------:R-:W-:-:S00]  /*0190*/  NOP ;  /* 0x0000000000007918 */ /* 0x000fc00000000000 */
[----:B------:R-:W-:-:S00]  /*01a0*/  NOP ;  /* 0x0000000000007918 */ /* 0x000fc00000000000 */
[----:B------:R-:W-:-:S00]  /*01b0*/  NOP ;  /* 0x0000000000007918 */ /* 0x000fc00000000000 */
[----:B------:R-:W-:-:S00]  /*01c0*/  NOP ;  /* 0x0000000000007918 */ /* 0x000fc00000000000 */
[----:B------:R-:W-:-:S00]  /*01d0*/  NOP ;  /* 0x0000000000007918 */ /* 0x000fc00000000000 */
[----:B------:R-:W-:-:S00]  /*01e0*/  NOP ;  /* 0x0000000000007918 */ /* 0x000fc00000000000 */
[----:B------:R-:W-:-:S00]  /*01f0*/  NOP ;  /* 0x0000000000007918 */ /* 0x000fc00000000000 */
.L_x_2:


//--------------------- .nv.shared.reserved.0     --------------------------
	.section	.nv.shared.reserved.0,"aw",@nobits
	.weak		__nv_reservedSMEM_offset_0_alias
	.size		__nv_reservedSMEM_offset_0_alias, 0, 64
	.other		__nv_reservedSMEM_offset_0_alias,@"STO_CUDA_RESERVED_SHARED STV_DEFAULT"
__nv_reservedSMEM_offset_0_alias:
	.zero		0
	.zero		64


//--------------------- .nv.constant0.assertfail  --------------------------
	.section	.nv.constant0.assertfail,"a",@progbits
	.sectionflags	@""
	.align	4
.nv.constant0.assertfail:
	.zero		912


//--------------------- SYMBOLS --------------------------

	.type		.nv.reservedSmem.offset0,@object
	.size		.nv.reservedSmem.offset0,0x4
	.type		__assertfail,@function
